	.headerflags	@"EF_CUDA_TEXMODE_UNIFIED EF_CUDA_64BIT_ADDRESS EF_CUDA_ACCELERATORS EF_CUDA_SM90 EF_CUDA_VIRTUAL_SM(EF_CUDA_SM90)"
	.elftype	@"ET_EXEC"


//--------------------- .nv.info                  --------------------------
	.section	.nv.info,"",@"SHT_CUDA_INFO"
	.align	4


	//----- nvinfo : EIATTR_REGCOUNT
	.align		4
        /*0000*/ 	.byte	0x04, 0x2f
        /*0002*/ 	.short	(.L_3 - .L_2)
	.align		4
.L_2:
        /*0004*/ 	.word	index@(triton_poi_fused__native_batch_norm_legit_no_training_relu_134)
        /*0008*/ 	.word	0x00000012


	//----- nvinfo : EIATTR_MIN_STACK_SIZE
	.align		4
.L_3:
        /*000c*/ 	.byte	0x04, 0x12
        /*000e*/ 	.short	(.L_5 - .L_4)
	.align		4
.L_4:
        /*0010*/ 	.word	index@(triton_poi_fused__native_batch_norm_legit_no_training_relu_134)
        /*0014*/ 	.word	0x00000000


	//----- nvinfo : EIATTR_FRAME_SIZE
	.align		4
.L_5:
        /*0018*/ 	.byte	0x04, 0x11
        /*001a*/ 	.short	(.L_7 - .L_6)
	.align		4
.L_6:
        /*001c*/ 	.word	index@(triton_poi_fused__native_batch_norm_legit_no_training_relu_134)
        /*0020*/ 	.word	0x00000000


	//----- nvinfo : EIATTR_MIN_STACK_SIZE
	.align		4
.L_7:
        /*0024*/ 	.byte	0x04, 0x12
        /*0026*/ 	.short	(.L_9 - .L_8)
	.align		4
.L_8:
        /*0028*/ 	.word	index@(triton_poi_fused__native_batch_norm_legit_no_training_relu_134)
        /*002c*/ 	.word	0x00000000
.L_9:


//--------------------- .nv.info.triton_poi_fused__native_batch_norm_legit_no_training_relu_134 --------------------------
	.section	.nv.info.triton_poi_fused__native_batch_norm_legit_no_training_relu_134,"",@"SHT_CUDA_INFO"
	.sectionflags	@""
	.align	4


	//----- nvinfo : EIATTR_CUDA_API_VERSION
	.align		4
        /*0000*/ 	.byte	0x04, 0x37
        /*0002*/ 	.short	(.L_11 - .L_10)
.L_10:
        /*0004*/ 	.word	0x0000007c


	//----- nvinfo : EIATTR_KPARAM_INFO
	.align		4
.L_11:
        /*0008*/ 	.byte	0x04, 0x17
        /*000a*/ 	.short	(.L_13 - .L_12)
.L_12:
        /*000c*/ 	.word	0x00000000
        /*0010*/ 	.short	0x0006
        /*0012*/ 	.short	0x0030
        /*0014*/ 	.byte	0x00, 0xf0, 0x11, 0x00


	//----- nvinfo : EIATTR_KPARAM_INFO
	.align		4
.L_13:
        /*0018*/ 	.byte	0x04, 0x17
        /*001a*/ 	.short	(.L_15 - .L_14)
.L_14:
        /*001c*/ 	.word	0x00000000
        /*0020*/ 	.short	0x0005
        /*0022*/ 	.short	0x0028
        /*0024*/ 	.byte	0x00, 0xf4, 0x21, 0x00


	//----- nvinfo : EIATTR_KPARAM_INFO
	.align		4
.L_15:
        /*0028*/ 	.byte	0x04, 0x17
        /*002a*/ 	.short	(.L_17 - .L_16)
.L_16:
        /*002c*/ 	.word	0x00000000
        /*0030*/ 	.short	0x0004
        /*0032*/ 	.short	0x0020
        /*0034*/ 	.byte	0x00, 0xf4, 0x21, 0x00


	//----- nvinfo : EIATTR_KPARAM_INFO
	.align		4
.L_17:
        /*0038*/ 	.byte	0x04, 0x17
        /*003a*/ 	.short	(.L_19 - .L_18)
.L_18:
        /*003c*/ 	.word	0x00000000
        /*0040*/ 	.short	0x0003
        /*0042*/ 	.short	0x0018
        /*0044*/ 	.byte	0x00, 0xf4, 0x21, 0x00


	//----- nvinfo : EIATTR_KPARAM_INFO
	.align		4
.L_19:
        /*0048*/ 	.byte	0x04, 0x17
        /*004a*/ 	.short	(.L_21 - .L_20)
.L_20:
        /*004c*/ 	.word	0x00000000
        /*0050*/ 	.short	0x0002
        /*0052*/ 	.short	0x0010
        /*0054*/ 	.byte	0x00, 0xf4, 0x21, 0x00


	//----- nvinfo : EIATTR_KPARAM_INFO
	.align		4
.L_21:
        /*0058*/ 	.byte	0x04, 0x17
        /*005a*/ 	.short	(.L_23 - .L_22)
.L_22:
        /*005c*/ 	.word	0x00000000
        /*0060*/ 	.short	0x0001
        /*0062*/ 	.short	0x0008
        /*0064*/ 	.byte	0x00, 0xf4, 0x21, 0x00


	//----- nvinfo : EIATTR_KPARAM_INFO
	.align		4
.L_23:
        /*0068*/ 	.byte	0x04, 0x17
        /*006a*/ 	.short	(.L_25 - .L_24)
.L_24:
        /*006c*/ 	.word	0x00000000
        /*0070*/ 	.short	0x0000
        /*0072*/ 	.short	0x0000
        /*0074*/ 	.byte	0x00, 0xf4, 0x21, 0x00


	//----- nvinfo : EIATTR_SPARSE_MMA_MASK
	.align		4
.L_25:
        /*0078*/ 	.byte	0x03, 0x50
        /*007a*/ 	.short	0x0000


	//----- nvinfo : EIATTR_MAXREG_COUNT
	.align		4
        /*007c*/ 	.byte	0x03, 0x1b
        /*007e*/ 	.short	0x00ff


	//----- nvinfo : EIATTR_EXIT_INSTR_OFFSETS
	.align		4
        /*0080*/ 	.byte	0x04, 0x1c
        /*0082*/ 	.short	(.L_27 - .L_26)


	//   ....[0]....
.L_26:
        /*0084*/ 	.word	0x00000340


	//   ....[1]....
        /*0088*/ 	.word	0x00000360


	//----- nvinfo : EIATTR_REQNTID
	.align		4
.L_27:
        /*008c*/ 	.byte	0x04, 0x10
        /*008e*/ 	.short	(.L_29 - .L_28)
.L_28:
        /*0090*/ 	.word	0x00000080
        /*0094*/ 	.word	0x00000001
        /*0098*/ 	.word	0x00000001


	//----- nvinfo : EIATTR_CBANK_PARAM_SIZE
	.align		4
.L_29:
        /*009c*/ 	.byte	0x03, 0x19
        /*009e*/ 	.short	0x0034


	//----- nvinfo : EIATTR_PARAM_CBANK
	.align		4
        /*00a0*/ 	.byte	0x04, 0x0a
        /*00a2*/ 	.short	(.L_31 - .L_30)
	.align		4
.L_30:
        /*00a4*/ 	.word	index@(.nv.constant0.triton_poi_fused__native_batch_norm_legit_no_training_relu_134)
        /*00a8*/ 	.short	0x0210
        /*00aa*/ 	.short	0x0034


	//----- nvinfo : EIATTR_SW_WAR
	.align		4
.L_31:
        /*00ac*/ 	.byte	0x04, 0x36
        /*00ae*/ 	.short	(.L_33 - .L_32)
.L_32:
        /*00b0*/ 	.word	0x00000008
.L_33:


//--------------------- .nv.callgraph             --------------------------
	.section	.nv.callgraph,"",@"SHT_CUDA_CALLGRAPH"
	.align	4
	.sectionentsize	8
	.align		4
        /*0000*/ 	.word	0x00000000
	.align		4
        /*0004*/ 	.word	0xffffffff
	.align		4
        /*0008*/ 	.word	0x00000000
	.align		4
        /*000c*/ 	.word	0xfffffffe
	.align		4
        /*0010*/ 	.word	0x00000000
	.align		4
        /*0014*/ 	.word	0xfffffffd
	.align		4
        /*0018*/ 	.word	0x00000000
	.align		4
        /*001c*/ 	.word	0xfffffffc


//--------------------- .nv.constant4             --------------------------
	.section	.nv.constant4,"a",@progbits
	.align	8
	.align		8
.nv.constant4:
        /*0000*/ 	.dword	_$_str
	.align		8
        /*0008*/ 	.dword	_$_str_$_2


//--------------------- .text.triton_poi_fused__native_batch_norm_legit_no_training_relu_134 --------------------------
	.section	.text.triton_poi_fused__native_batch_norm_legit_no_training_relu_134,"ax",@progbits
	.align	128
        .global         triton_poi_fused__native_batch_norm_legit_no_training_relu_134
        .type           triton_poi_fused__native_batch_norm_legit_no_training_relu_134,@function
        .size           triton_poi_fused__native_batch_norm_legit_no_training_relu_134,(.L_x_1 - triton_poi_fused__native_batch_norm_legit_no_training_relu_134)
        .other          triton_poi_fused__native_batch_norm_legit_no_training_relu_134,@"STO_CUDA_ENTRY STV_DEFAULT"
triton_poi_fused__native_batch_norm_legit_no_training_relu_134:
.text.triton_poi_fused__native_batch_norm_legit_no_training_relu_134:
[----:B------:R-:W0:Y:S01]  /*0000*/  LDC R1, c[0x0][0x28] ;  /* 0x00000a00ff017b82 */ /* 0x000e220000000800 */
[----:B------:R-:W1:Y:S07]  /*0010*/  S2R R0, SR_TID.X ;  /* 0x0000000000007919 */ /* 0x000e6e0000002100 */
[----:B------:R-:W2:Y:S01]  /*0020*/  LDC.64 R8, c[0x0][0x220] ;  /* 0x00008800ff087b82 */ /* 0x000ea20000000a00 */
[----:B------:R-:W-:Y:S01]  /*0030*/  MOV R14, RZ ;  /* 0x000000ff000e7202 */ /* 0x000fe20000000f00 */
[----:B------:R-:W-:Y:S01]  /*0040*/  ULDC.64 UR4, c[0x0][0x208] ;  /* 0x0000820000047ab9 */ /* 0x000fe20000000a00 */
[----:B------:R-:W3:Y:S05]  /*0050*/  S2R R3, SR_CTAID.X ;  /* 0x0000000000037919 */ /* 0x000eea0000002500 */
[----:B------:R-:W4:Y:S08]  /*0060*/  LDC.64 R6, c[0x0][0x218] ;  /* 0x00008600ff067b82 */ /* 0x000f300000000a00 */
[----:B------:R-:W5:Y:S08]  /*0070*/  LDC.64 R10, c[0x0][0x228] ;  /* 0x00008a00ff0a7b82 */ /* 0x000f700000000a00 */
[----:B------:R-:W4:Y:S01]  /*0080*/  LDC.64 R12, c[0x0][0x230] ;  /* 0x00008c00ff0c7b82 */ /* 0x000f220000000a00 */
[----:B-1----:R-:W-:-:S02]  /*0090*/  LOP3.LUT R0, R0, 0x7f, RZ, 0xc0, !PT ;  /* 0x0000007f00007812 */ /* 0x002fc400078ec0ff */
[----:B---3--:R-:W-:Y:S02]  /*00a0*/  SHF.R.S32.HI R2, RZ, 0x18, R3 ;  /* 0x00000018ff027819 */ /* 0x008fe40000011403 */
[----:B------:R-:W-:Y:S02]  /*00b0*/  LEA R0, R3, R0, 0x7 ;  /* 0x0000000003007211 */ /* 0x000fe400078e38ff */
[----:B------:R-:W-:Y:S01]  /*00c0*/  SGXT R3, R2, 0x1 ;  /* 0x000000010203781a */ /* 0x000fe20000000200 */
[----:B------:R-:W-:Y:S01]  /*00d0*/  HFMA2.MMA R2, -RZ, RZ, 0, 0 ;  /* 0x00000000ff027435 */ /* 0x000fe200000001ff */
[----:B------:R-:W-:Y:S02]  /*00e0*/  ISETP.GE.AND P0, PT, R0, 0x5c00, PT ;  /* 0x00005c000000780c */ /* 0x000fe40003f06270 */
[----:B------:R-:W-:-:S04]  /*00f0*/  LEA.HI R3, R3, R0, RZ, 0x2 ;  /* 0x0000000003037211 */ /* 0x000fc800078f10ff */
[----:B------:R-:W-:-:S05]  /*0100*/  SHF.R.S32.HI R3, RZ, 0x2, R3 ;  /* 0x00000002ff037819 */ /* 0x000fca0000011403 */
[----:B------:R-:W-:-:S05]  /*0110*/  IMAD.HI R2, R3, -0x4de9bd37, R2 ;  /* 0xb21642c903027827 */ /* 0x000fca00078e0202 */
[----:B------:R-:W-:-:S04]  /*0120*/  SHF.R.U32.HI R5, RZ, 0x1f, R2 ;  /* 0x0000001fff057819 */ /* 0x000fc80000011602 */
[----:B------:R-:W-:-:S05]  /*0130*/  LEA.HI.SX32 R5, R2, R5, 0x16 ;  /* 0x0000000502057211 */ /* 0x000fca00078fb2ff */
[----:B------:R-:W-:Y:S02]  /*0140*/  IMAD R15, R5, -0x5c0, R3 ;  /* 0xfffffa40050f7824 */ /* 0x000fe400078e0203 */
[----:B------:R-:W1:Y:S02]  /*0150*/  LDC.64 R4, c[0x0][0x210] ;  /* 0x00008400ff047b82 */ /* 0x000e640000000a00 */
[----:B--2---:R-:W-:-:S05]  /*0160*/  IMAD.WIDE R8, R15, 0x4, R8 ;  /* 0x000000040f087825 */ /* 0x004fca00078e0208 */
[----:B------:R5:W2:Y:S01]  /*0170*/  @!P0 LDG.E.EL R14, desc[UR4][R8.64] ;  /* 0x00000004080e8981 */ /* 0x000aa2000c2e1900 */
[----:B------:R-:W-:Y:S01]  /*0180*/  CS2R R2, SRZ ;  /* 0x0000000000027805 */ /* 0x000fe2000001ff00 */
[----:B----4-:R-:W-:-:S05]  /*0190*/  IMAD.WIDE R6, R15, 0x4, R6 ;  /* 0x000000040f067825 */ /* 0x010fca00078e0206 */
[----:B------:R3:W4:Y:S01]  /*01a0*/  @!P0 LDG.E.EL R3, desc[UR4][R6.64] ;  /* 0x0000000406038981 */ /* 0x000722000c2e1900 */
[----:B-----5:R-:W-:-:S04]  /*01b0*/  IMAD.WIDE R8, R15, 0x4, R10 ;  /* 0x000000040f087825 */ /* 0x020fc800078e020a */
[----:B-1----:R-:W-:-:S05]  /*01c0*/  IMAD.WIDE R4, R0, 0x4, R4 ;  /* 0x0000000400047825 */ /* 0x002fca00078e0204 */
[----:B------:R1:W4:Y:S01]  /*01d0*/  @!P0 LDG.E R2, desc[UR4][R4.64] ;  /* 0x0000000404028981 */ /* 0x000322000c1e1900 */
[----:B0-----:R-:W-:Y:S01]  /*01e0*/  IMAD.WIDE R10, R15, 0x4, R12 ;  /* 0x000000040f0a7825 */ /* 0x001fe200078e020c */
[----:B------:R-:W-:-:S06]  /*01f0*/  CS2R R12, SRZ ;  /* 0x00000000000c7805 */ /* 0x000fcc000001ff00 */
[----:B------:R-:W5:Y:S01]  /*0200*/  @!P0 LDG.E.EL R12, desc[UR4][R8.64] ;  /* 0x00000004080c8981 */ /* 0x000f62000c2e1900 */
[----:B---3--:R-:W-:Y:S01]  /*0210*/  HFMA2.MMA R6, -RZ, RZ, 1.625, 0 ;  /* 0x3e800000ff067435 */ /* 0x008fe200000001ff */
[----:B-1----:R-:W0:Y:S02]  /*0220*/  LDC.64 R4, c[0x0][0x238] ;  /* 0x00008e00ff047b82 */ /* 0x002e240000000a00 */
[----:B------:R-:W5:Y:S01]  /*0230*/  @!P0 LDG.E.EL R13, desc[UR4][R10.64] ;  /* 0x000000040a0d8981 */ /* 0x000f62000c2e1900 */
[----:B--2---:R-:W-:-:S04]  /*0240*/  FADD R14, R14, 9.9999997473787516356e-06 ;  /* 0x3727c5ac0e0e7421 */ /* 0x004fc80000000000 */
[----:B------:R-:W1:Y:S02]  /*0250*/  MUFU.SQRT R15, R14 ;  /* 0x0000000e000f7308 */ /* 0x000e640000002000 */
[C---:B-1----:R-:W-:Y:S02]  /*0260*/  FSETP.GT.AND P1, PT, R15.reuse, 8.50705917302346158658e+37, PT ;  /* 0x7e8000000f00780b */ /* 0x042fe40003f24000 */
[----:B------:R-:W-:-:S11]  /*0270*/  FSETP.GEU.AND P2, PT, R15, 1.175494350822287508e-38, PT ;  /* 0x008000000f00780b */ /* 0x000fd60003f4e000 */
[----:B------:R-:W-:-:S04]  /*0280*/  @P1 FMUL R15, R15, 0.25 ;  /* 0x3e8000000f0f1820 */ /* 0x000fc80000400000 */
[----:B------:R-:W-:-:S06]  /*0290*/  @!P2 FMUL R15, R15, 16777216 ;  /* 0x4b8000000f0fa820 */ /* 0x000fcc0000400000 */
[----:B------:R-:W1:Y:S01]  /*02a0*/  MUFU.RCP R15, R15 ;  /* 0x0000000f000f7308 */ /* 0x000e620000001000 */
[----:B------:R-:W-:Y:S01]  /*02b0*/  FSEL R6, R6, 1, P1 ;  /* 0x3f80000006067808 */ /* 0x000fe20000800000 */
[----:B----4-:R-:W-:-:S04]  /*02c0*/  FADD R2, -R3, R2 ;  /* 0x0000000203027221 */ /* 0x010fc80000000100 */
[----:B------:R-:W-:-:S04]  /*02d0*/  @!P2 FMUL R6, R6, 16777216 ;  /* 0x4b8000000606a820 */ /* 0x000fc80000400000 */
[----:B-1----:R-:W-:-:S04]  /*02e0*/  FMUL R3, R15, R6 ;  /* 0x000000060f037220 */ /* 0x002fc80000400000 */
[----:B------:R-:W-:-:S04]  /*02f0*/  FMUL R2, R2, R3 ;  /* 0x0000000302027220 */ /* 0x000fc80000400000 */
[----:B-----5:R-:W-:Y:S01]  /*0300*/  FFMA R12, R2, R12, R13 ;  /* 0x0000000c020c7223 */ /* 0x020fe2000000000d */
[----:B0-----:R-:W-:-:S04]  /*0310*/  IMAD.WIDE R2, R0, 0x4, R4 ;  /* 0x0000000400027825 */ /* 0x001fc800078e0204 */
[----:B------:R-:W-:-:S04]  /*0320*/  FSETP.GEU.AND P1, PT, R12, RZ, PT ;  /* 0x000000ff0c00720b */ /* 0x000fc80003f2e000 */
[----:B------:R-:W-:Y:S01]  /*0330*/  FSEL R5, R12, RZ, P1 ;  /* 0x000000ff0c057208 */ /* 0x000fe20000800000 */
[----:B------:R-:W-:Y:S08]  /*0340*/  @P0 EXIT ;  /* 0x000000000000094d */ /* 0x000ff00003800000 */
[----:B------:R-:W-:Y:S01]  /*0350*/  STG.E desc[UR4][R2.64], R5 ;  /* 0x0000000502007986 */ /* 0x000fe2000c101904 */
[----:B------:R-:W-:Y:S05]  /*0360*/  EXIT ;  /* 0x000000000000794d */ /* 0x000fea0003800000 */
.L_x_0:
[----:B------:R-:W-:-:S00]  /*0370*/  BRA `(.L_x_0) ;  /* 0xfffffffc00fc7947 */ /* 0x000fc0000383ffff */
[----:B------:R-:W-:-:S00]  /*0380*/  NOP ;  /* 0x0000000000007918 */ /* 0x000fc00000000000 */
[----:B------:R-:W-:-:S00]  /*0390*/  NOP ;  /* 0x0000000000007918 */ /* 0x000fc00000000000 */
[----:B------:R-:W-:-:S00]  /*03a0*/  NOP ;  /* 0x0000000000007918 */ /* 0x000fc00000000000 */
[----:B------:R-:W-:-:S00]  /*03b0*/  NOP ;  /* 0x0000000000007918 */ /* 0x000fc00000000000 */
[----:B------:R-:W-:-:S00]  /*03c0*/  NOP ;  /* 0x0000000000007918 */ /* 0x000fc00000000000 */
[----:B------:R-:W-:-:S00]  /*03d0*/  NOP ;  /* 0x0000000000007918 */ /* 0x000fc00000000000 */
[----:B------:R-:W-:-:S00]  /*03e0*/  NOP ;  /* 0x0000000000007918 */ /* 0x000fc00000000000 */
[----:B------:R-:W-:-:S00]  /*03f0*/  NOP ;  /* 0x0000000000007918 */ /* 0x000fc00000000000 */
.L_x_1:


//--------------------- .nv.global.init           --------------------------
	.section	.nv.global.init,"aw",@progbits
.nv.global.init:
	.type		_$_str,@object
	.size		_$_str,(_$_str_$_2 - _$_str)
_$_str:
        /*0000*/ 	.byte	0x5f, 0x5f, 0x43, 0x55, 0x44, 0x41, 0x5f, 0x46, 0x54, 0x5a, 0x00
	.type		_$_str_$_2,@object
	.size		_$_str_$_2,(.L_1 - _$_str_$_2)
_$_str_$_2:
        /*000b*/ 	.byte	0x5f, 0x5f, 0x43, 0x55, 0x44, 0x41, 0x5f, 0x50, 0x52, 0x45, 0x43, 0x5f, 0x53, 0x51, 0x52, 0x54
        /*001b*/ 	.byte	0x00
.L_1:


//--------------------- .nv.constant0.triton_poi_fused__native_batch_norm_legit_no_training_relu_134 --------------------------
	.section	.nv.constant0.triton_poi_fused__native_batch_norm_legit_no_training_relu_134,"a",@progbits
	.sectionflags	@""
	.align	4
.nv.constant0.triton_poi_fused__native_batch_norm_legit_no_training_relu_134:
	.zero		580
